//
// Generated by NVIDIA NVVM Compiler
//
// Compiler Build ID: CL-36424714
// Cuda compilation tools, release 13.0, V13.0.88
// Based on NVVM 20.0.0
//

.version 9.0
.target sm_100
.address_size 64

	// .globl	_Z2q3PiS_S_S_S_

.visible .entry _Z2q3PiS_S_S_S_(
	.param .u64 .ptr .align 1 _Z2q3PiS_S_S_S__param_0,
	.param .u64 .ptr .align 1 _Z2q3PiS_S_S_S__param_1,
	.param .u64 .ptr .align 1 _Z2q3PiS_S_S_S__param_2,
	.param .u64 .ptr .align 1 _Z2q3PiS_S_S_S__param_3,
	.param .u64 .ptr .align 1 _Z2q3PiS_S_S_S__param_4
)
{
	.reg .pred 	%p<2>;
	.reg .b32 	%r<10>;
	.reg .b64 	%rd<15>;

	ld.param.u64 	%rd1, [_Z2q3PiS_S_S_S__param_0];
	ld.param.u64 	%rd2, [_Z2q3PiS_S_S_S__param_1];
	ld.param.u64 	%rd3, [_Z2q3PiS_S_S_S__param_2];
	ld.param.u64 	%rd5, [_Z2q3PiS_S_S_S__param_3];
	ld.param.u64 	%rd4, [_Z2q3PiS_S_S_S__param_4];
	cvta.to.global.u64 	%rd6, %rd5;
	mov.u32 	%r2, %ctaid.x;
	mov.u32 	%r3, %ntid.x;
	mov.u32 	%r4, %tid.x;
	mad.lo.s32 	%r1, %r2, %r3, %r4;
	ld.global.u32 	%r5, [%rd6];
	setp.ge.s32 	%p1, %r1, %r5;
	@%p1 bra 	$L__BB0_2;
	cvta.to.global.u64 	%rd7, %rd4;
	cvta.to.global.u64 	%rd8, %rd1;
	cvta.to.global.u64 	%rd9, %rd2;
	cvta.to.global.u64 	%rd10, %rd3;
	ld.global.u32 	%r6, [%rd7];
	mul.wide.s32 	%rd11, %r1, 4;
	add.s64 	%rd12, %rd8, %rd11;
	ld.global.u32 	%r7, [%rd12];
	add.s64 	%rd13, %rd9, %rd11;
	ld.global.u32 	%r8, [%rd13];
	mad.lo.s32 	%r9, %r7, %r6, %r8;
	add.s64 	%rd14, %rd10, %rd11;
	st.global.u32 	[%rd14], %r9;
$L__BB0_2:
	ret;

}


// ===== COMPILED SASS (sm_100) =====

	.target	sm_100

	.elftype	@"ET_EXEC"


//--------------------- .note.nv.tkinfo           --------------------------
	.section	.note.nv.tkinfo,"",@"SHT_NOTE"
	.sectionflags	@"SHF_NOTE_NV_TKINFO"
	.tkinfo
        /*0018*/ 	.word	0x00000002
        /*0030*/ 	.string	""
        /*0030*/ 	.string	"ptxas"
        /*0030*/ 	.string	"Cuda compilation tools, release 13.0, V13.0.88"
        /*0030*/ 	.string	"Build cuda_13.0.r13.0/compiler.36424714_0"
        /*0030*/ 	.string	"-arch sm_100 -m 64 "



//--------------------- .note.nv.cuinfo           --------------------------
	.section	.note.nv.cuinfo,"",@"SHT_NOTE"
	.sectionflags	@"SHF_NOTE_NV_CUINFO"
        /*0018*/ 	.short	0x0002
        /*001a*/ 	.short	0x0064
        /*001c*/ 	.short	0x0082
	.zero		2


//--------------------- .nv.info                  --------------------------
	.section	.nv.info,"",@"SHT_CUDA_INFO"
	.align	4


	//----- nvinfo : EIATTR_REGCOUNT
	.align		4
        /*0000*/ 	.byte	0x04, 0x2f
        /*0002*/ 	.short	(.L_1 - .L_0)
	.align		4
.L_0:
        /*0004*/ 	.word	index@(_Z2q3PiS_S_S_S_)
        /*0008*/ 	.word	0x0000000e


	//----- nvinfo : EIATTR_FRAME_SIZE
	.align		4
.L_1:
        /*000c*/ 	.byte	0x04, 0x11
        /*000e*/ 	.short	(.L_3 - .L_2)
	.align		4
.L_2:
        /*0010*/ 	.word	index@(_Z2q3PiS_S_S_S_)
        /*0014*/ 	.word	0x00000000


	//----- nvinfo : EIATTR_MIN_STACK_SIZE
	.align		4
.L_3:
        /*0018*/ 	.byte	0x04, 0x12
        /*001a*/ 	.short	(.L_5 - .L_4)
	.align		4
.L_4:
        /*001c*/ 	.word	index@(_Z2q3PiS_S_S_S_)
        /*0020*/ 	.word	0x00000000
.L_5:


//--------------------- .nv.compat                --------------------------
	.section	.nv.compat,"",@"SHT_CUDA_COMPAT_INFO"
	.align	4
        /*0000*/ 	.byte	0x02, 0x09, 0x00, 0x00, 0x02, 0x02, 0x01, 0x00, 0x02, 0x05, 0x05, 0x00, 0x03, 0x07, 0x01, 0x01
        /*0010*/ 	.byte	0x02, 0x03, 0x00, 0x00, 0x02, 0x06, 0x01, 0x00, 0x04, 0x0b, 0x08, 0x00, 0x09, 0x00, 0x00, 0x00
        /*0020*/ 	.byte	0x00, 0x00, 0x00, 0x00


//--------------------- .nv.info._Z2q3PiS_S_S_S_  --------------------------
	.section	.nv.info._Z2q3PiS_S_S_S_,"",@"SHT_CUDA_INFO"
	.sectionflags	@""
	.align	4


	//----- nvinfo : EIATTR_CUDA_API_VERSION
	.align		4
        /*0000*/ 	.byte	0x04, 0x37
        /*0002*/ 	.short	(.L_7 - .L_6)
.L_6:
        /*0004*/ 	.word	0x00000082


	//----- nvinfo : EIATTR_KPARAM_INFO
	.align		4
.L_7:
        /*0008*/ 	.byte	0x04, 0x17
        /*000a*/ 	.short	(.L_9 - .L_8)
.L_8:
        /*000c*/ 	.word	0x00000000
        /*0010*/ 	.short	0x0004
        /*0012*/ 	.short	0x0020
        /*0014*/ 	.byte	0x00, 0xf5, 0x21, 0x00


	//----- nvinfo : EIATTR_KPARAM_INFO
	.align		4
.L_9:
        /*0018*/ 	.byte	0x04, 0x17
        /*001a*/ 	.short	(.L_11 - .L_10)
.L_10:
        /*001c*/ 	.word	0x00000000
        /*0020*/ 	.short	0x0003
        /*0022*/ 	.short	0x0018
        /*0024*/ 	.byte	0x00, 0xf5, 0x21, 0x00


	//----- nvinfo : EIATTR_KPARAM_INFO
	.align		4
.L_11:
        /*0028*/ 	.byte	0x04, 0x17
        /*002a*/ 	.short	(.L_13 - .L_12)
.L_12:
        /*002c*/ 	.word	0x00000000
        /*0030*/ 	.short	0x0002
        /*0032*/ 	.short	0x0010
        /*0034*/ 	.byte	0x00, 0xf5, 0x21, 0x00


	//----- nvinfo : EIATTR_KPARAM_INFO
	.align		4
.L_13:
        /*0038*/ 	.byte	0x04, 0x17
        /*003a*/ 	.short	(.L_15 - .L_14)
.L_14:
        /*003c*/ 	.word	0x00000000
        /*0040*/ 	.short	0x0001
        /*0042*/ 	.short	0x0008
        /*0044*/ 	.byte	0x00, 0xf5, 0x21, 0x00


	//----- nvinfo : EIATTR_KPARAM_INFO
	.align		4
.L_15:
        /*0048*/ 	.byte	0x04, 0x17
        /*004a*/ 	.short	(.L_17 - .L_16)
.L_16:
        /*004c*/ 	.word	0x00000000
        /*0050*/ 	.short	0x0000
        /*0052*/ 	.short	0x0000
        /*0054*/ 	.byte	0x00, 0xf5, 0x21, 0x00


	//----- nvinfo : EIATTR_SPARSE_MMA_MASK
	.align		4
.L_17:
        /*0058*/ 	.byte	0x03, 0x50
        /*005a*/ 	.short	0x0000


	//----- nvinfo : EIATTR_MAXREG_COUNT
	.align		4
        /*005c*/ 	.byte	0x03, 0x1b
        /*005e*/ 	.short	0x00ff


	//----- nvinfo : EIATTR_MERCURY_ISA_VERSION
	.align		4
        /*0060*/ 	.byte	0x03, 0x5f
        /*0062*/ 	.short	0x0101


	//----- nvinfo : EIATTR_VRC_CTA_INIT_COUNT
	.align		4
        /*0064*/ 	.byte	0x02, 0x4a
	.zero		1
	.zero		1


	//----- nvinfo : EIATTR_EXIT_INSTR_OFFSETS
	.align		4
        /*0068*/ 	.byte	0x04, 0x1c
        /*006a*/ 	.short	(.L_19 - .L_18)


	//   ....[0]....
.L_18:
        /*006c*/ 	.word	0x00000090


	//   ....[1]....
        /*0070*/ 	.word	0x00000160


	//----- nvinfo : EIATTR_CBANK_PARAM_SIZE
	.align		4
.L_19:
        /*0074*/ 	.byte	0x03, 0x19
        /*0076*/ 	.short	0x0028


	//----- nvinfo : EIATTR_PARAM_CBANK
	.align		4
        /*0078*/ 	.byte	0x04, 0x0a
        /*007a*/ 	.short	(.L_21 - .L_20)
	.align		4
.L_20:
        /*007c*/ 	.word	index@(.nv.constant0._Z2q3PiS_S_S_S_)
        /*0080*/ 	.short	0x0380
        /*0082*/ 	.short	0x0028


	//----- nvinfo : EIATTR_SW_WAR
	.align		4
.L_21:
        /*0084*/ 	.byte	0x04, 0x36
        /*0086*/ 	.short	(.L_23 - .L_22)
.L_22:
        /*0088*/ 	.word	0x00000008
.L_23:


//--------------------- .nv.callgraph             --------------------------
	.section	.nv.callgraph,"",@"SHT_CUDA_CALLGRAPH"
	.align	4
	.sectionentsize	8
	.align		4
        /*0000*/ 	.word	0x00000000
	.align		4
        /*0004*/ 	.word	0xffffffff
	.align		4
        /*0008*/ 	.word	0x00000000
	.align		4
        /*000c*/ 	.word	0xfffffffe
	.align		4
        /*0010*/ 	.word	0x00000000
	.align		4
        /*0014*/ 	.word	0xfffffffd
	.align		4
        /*0018*/ 	.word	0x00000000
	.align		4
        /*001c*/ 	.word	0xfffffffc


//--------------------- .text._Z2q3PiS_S_S_S_     --------------------------
	.section	.text._Z2q3PiS_S_S_S_,"ax",@progbits
	.align	128
        .global         _Z2q3PiS_S_S_S_
        .type           _Z2q3PiS_S_S_S_,@function
        .size           _Z2q3PiS_S_S_S_,(.L_x_1 - _Z2q3PiS_S_S_S_)
        .other          _Z2q3PiS_S_S_S_,@"STO_CUDA_ENTRY STV_DEFAULT"
_Z2q3PiS_S_S_S_:
.text._Z2q3PiS_S_S_S_:
[----:B------:R-:W-:Y:S08]  /*0000*/  LDC R1, c[0x0][0x37c] ;  /* 0x0000df00ff017b82 */ /* 0x000ff00000000800 */
[----:B------:R-:W0:Y:S01]  /*0010*/  LDC.64 R2, c[0x0][0x398] ;  /* 0x0000e600ff027b82 */ /* 0x000e220000000a00 */
[----:B------:R-:W0:Y:S02]  /*0020*/  LDCU.64 UR4, c[0x0][0x358] ;  /* 0x00006b00ff0477ac */ /* 0x000e240008000a00 */
[----:B0-----:R-:W2:Y:S05]  /*0030*/  LDG.E R2, desc[UR4][R2.64] ;  /* 0x0000000402027981 */ /* 0x001eaa000c1e1900 */
[----:B------:R-:W0:Y:S01]  /*0040*/  S2UR UR6, SR_CTAID.X ;  /* 0x00000000000679c3 */ /* 0x000e220000002500 */
[----:B------:R-:W0:Y:S07]  /*0050*/  S2R R0, SR_TID.X ;  /* 0x0000000000007919 */ /* 0x000e2e0000002100 */
[----:B------:R-:W0:Y:S02]  /*0060*/  LDC R11, c[0x0][0x360] ;  /* 0x0000d800ff0b7b82 */ /* 0x000e240000000800 */
[----:B0-----:R-:W-:-:S05]  /*0070*/  IMAD R11, R11, UR6, R0 ;  /* 0x000000060b0b7c24 */ /* 0x001fca000f8e0200 */
[----:B--2---:R-:W-:-:S13]  /*0080*/  ISETP.GE.AND P0, PT, R11, R2, PT ;  /* 0x000000020b00720c */ /* 0x004fda0003f06270 */
[----:B------:R-:W-:Y:S05]  /*0090*/  @P0 EXIT ;  /* 0x000000000000094d */ /* 0x000fea0003800000 */
[----:B------:R-:W0:Y:S08]  /*00a0*/  LDC.64 R4, c[0x0][0x380] ;  /* 0x0000e000ff047b82 */ /* 0x000e300000000a00 */
[----:B------:R-:W1:Y:S08]  /*00b0*/  LDC.64 R6, c[0x0][0x388] ;  /* 0x0000e200ff067b82 */ /* 0x000e700000000a00 */
[----:B------:R-:W2:Y:S01]  /*00c0*/  LDC.64 R2, c[0x0][0x3a0] ;  /* 0x0000e800ff027b82 */ /* 0x000ea20000000a00 */
[----:B0-----:R-:W-:-:S07]  /*00d0*/  IMAD.WIDE R4, R11, 0x4, R4 ;  /* 0x000000040b047825 */ /* 0x001fce00078e0204 */
[----:B------:R-:W0:Y:S01]  /*00e0*/  LDC.64 R8, c[0x0][0x390] ;  /* 0x0000e400ff087b82 */ /* 0x000e220000000a00 */
[----:B------:R-:W3:Y:S01]  /*00f0*/  LDG.E R5, desc[UR4][R4.64] ;  /* 0x0000000404057981 */ /* 0x000ee2000c1e1900 */
[----:B-1----:R-:W-:-:S06]  /*0100*/  IMAD.WIDE R6, R11, 0x4, R6 ;  /* 0x000000040b067825 */ /* 0x002fcc00078e0206 */
[----:B------:R-:W3:Y:S04]  /*0110*/  LDG.E R6, desc[UR4][R6.64] ;  /* 0x0000000406067981 */ /* 0x000ee8000c1e1900 */
[----:B--2---:R-:W3:Y:S01]  /*0120*/  LDG.E R2, desc[UR4][R2.64] ;  /* 0x0000000402027981 */ /* 0x004ee2000c1e1900 */
[----:B0-----:R-:W-:-:S04]  /*0130*/  IMAD.WIDE R8, R11, 0x4, R8 ;  /* 0x000000040b087825 */ /* 0x001fc800078e0208 */
[----:B---3--:R-:W-:-:S05]  /*0140*/  IMAD R11, R2, R5, R6 ;  /* 0x00000005020b7224 */ /* 0x008fca00078e0206 */
[----:B------:R-:W-:Y:S01]  /*0150*/  STG.E desc[UR4][R8.64], R11 ;  /* 0x0000000b08007986 */ /* 0x000fe2000c101904 */
[----:B------:R-:W-:Y:S05]  /*0160*/  EXIT ;  /* 0x000000000000794d */ /* 0x000fea0003800000 */
.L_x_0:
[----:B------:R-:W-:-:S00]  /*0170*/  BRA `(.L_x_0) ;  /* 0xfffffffc00fc7947 */ /* 0x000fc0000383ffff */
[----:B------:R-:W-:-:S00]  /*0180*/  NOP ;  /* 0x0000000000007918 */ /* 0x000fc00000000000 */
[----:B------:R-:W-:-:S00]  /*0190*/  NOP ;  /* 0x0000000000007918 */ /* 0x000fc00000000000 */
[----:B------:R-:W-:-:S00]  /*01a0*/  NOP ;  /* 0x0000000000007918 */ /* 0x000fc00000000000 */
[----:B------:R-:W-:-:S00]  /*01b0*/  NOP ;  /* 0x0000000000007918 */ /* 0x000fc00000000000 */
[----:B------:R-:W-:-:S00]  /*01c0*/  NOP ;  /* 0x0000000000007918 */ /* 0x000fc00000000000 */
[----:B------:R-:W-:-:S00]  /*01d0*/  NOP ;  /* 0x0000000000007918 */ /* 0x000fc00000000000 */
[----:B------:R-:W-:-:S00]  /*01e0*/  NOP ;  /* 0x0000000000007918 */ /* 0x000fc00000000000 */
[----:B------:R-:W-:-:S00]  /*01f0*/  NOP ;  /* 0x0000000000007918 */ /* 0x000fc00000000000 */
.L_x_1:


//--------------------- .nv.shared.reserved.0     --------------------------
	.section	.nv.shared.reserved.0,"aw",@nobits
	.weak		__nv_reservedSMEM_offset_0_alias
	.size		__nv_reservedSMEM_offset_0_alias, 0, 64
	.other		__nv_reservedSMEM_offset_0_alias,@"STO_CUDA_RESERVED_SHARED STV_DEFAULT"
__nv_reservedSMEM_offset_0_alias:
	.zero		0
	.zero		64


//--------------------- .nv.constant0._Z2q3PiS_S_S_S_ --------------------------
	.section	.nv.constant0._Z2q3PiS_S_S_S_,"a",@progbits
	.sectionflags	@""
	.align	4
.nv.constant0._Z2q3PiS_S_S_S_:
	.zero		936


//--------------------- SYMBOLS --------------------------

	.type		.nv.reservedSmem.offset0,@object
	.size		.nv.reservedSmem.offset0,0x4
